//
// Generated by NVIDIA NVVM Compiler
//
// Compiler Build ID: CL-36424714
// Cuda compilation tools, release 13.0, V13.0.88
// Based on NVVM 20.0.0
//

.version 9.0
.target sm_100
.address_size 64

// _ZZ9transposePKdPdjjE5title has been demoted
.global .align 1 .b8 _ZN30_INTERNAL_4c4d6d51_4_k_cu_main4cuda3std3__45__cpo5beginE[1];
.global .align 1 .b8 _ZN30_INTERNAL_4c4d6d51_4_k_cu_main4cuda3std3__45__cpo3endE[1];
.global .align 1 .b8 _ZN30_INTERNAL_4c4d6d51_4_k_cu_main4cuda3std3__45__cpo6cbeginE[1];
.global .align 1 .b8 _ZN30_INTERNAL_4c4d6d51_4_k_cu_main4cuda3std3__45__cpo4cendE[1];
.global .align 1 .b8 _ZN30_INTERNAL_4c4d6d51_4_k_cu_main4cuda3std3__45__cpo6rbeginE[1];
.global .align 1 .b8 _ZN30_INTERNAL_4c4d6d51_4_k_cu_main4cuda3std3__45__cpo4rendE[1];
.global .align 1 .b8 _ZN30_INTERNAL_4c4d6d51_4_k_cu_main4cuda3std3__45__cpo7crbeginE[1];
.global .align 1 .b8 _ZN30_INTERNAL_4c4d6d51_4_k_cu_main4cuda3std3__45__cpo5crendE[1];
.global .align 1 .b8 _ZN30_INTERNAL_4c4d6d51_4_k_cu_main4cuda3std3__432_GLOBAL__N__4c4d6d51_4_k_cu_main6ignoreE[1];
.global .align 1 .b8 _ZN30_INTERNAL_4c4d6d51_4_k_cu_main4cuda3std3__419piecewise_constructE[1];
.global .align 1 .b8 _ZN30_INTERNAL_4c4d6d51_4_k_cu_main4cuda3std3__48in_placeE[1];
.global .align 1 .b8 _ZN30_INTERNAL_4c4d6d51_4_k_cu_main4cuda3std3__420unreachable_sentinelE[1];
.global .align 1 .b8 _ZN30_INTERNAL_4c4d6d51_4_k_cu_main4cuda3std3__47nulloptE[1];
.global .align 1 .b8 _ZN30_INTERNAL_4c4d6d51_4_k_cu_main4cuda3std3__48unexpectE[1];
.global .align 1 .b8 _ZN30_INTERNAL_4c4d6d51_4_k_cu_main4cuda3std6ranges3__45__cpo4swapE[1];
.global .align 1 .b8 _ZN30_INTERNAL_4c4d6d51_4_k_cu_main4cuda3std6ranges3__45__cpo9iter_moveE[1];
.global .align 1 .b8 _ZN30_INTERNAL_4c4d6d51_4_k_cu_main4cuda3std6ranges3__45__cpo5beginE[1];
.global .align 1 .b8 _ZN30_INTERNAL_4c4d6d51_4_k_cu_main4cuda3std6ranges3__45__cpo3endE[1];
.global .align 1 .b8 _ZN30_INTERNAL_4c4d6d51_4_k_cu_main4cuda3std6ranges3__45__cpo6cbeginE[1];
.global .align 1 .b8 _ZN30_INTERNAL_4c4d6d51_4_k_cu_main4cuda3std6ranges3__45__cpo4cendE[1];
.global .align 1 .b8 _ZN30_INTERNAL_4c4d6d51_4_k_cu_main4cuda3std6ranges3__45__cpo7advanceE[1];
.global .align 1 .b8 _ZN30_INTERNAL_4c4d6d51_4_k_cu_main4cuda3std6ranges3__45__cpo9iter_swapE[1];
.global .align 1 .b8 _ZN30_INTERNAL_4c4d6d51_4_k_cu_main4cuda3std6ranges3__45__cpo4nextE[1];
.global .align 1 .b8 _ZN30_INTERNAL_4c4d6d51_4_k_cu_main4cuda3std6ranges3__45__cpo4prevE[1];
.global .align 1 .b8 _ZN30_INTERNAL_4c4d6d51_4_k_cu_main4cuda3std6ranges3__45__cpo4dataE[1];
.global .align 1 .b8 _ZN30_INTERNAL_4c4d6d51_4_k_cu_main4cuda3std6ranges3__45__cpo5cdataE[1];
.global .align 1 .b8 _ZN30_INTERNAL_4c4d6d51_4_k_cu_main4cuda3std6ranges3__45__cpo4sizeE[1];
.global .align 1 .b8 _ZN30_INTERNAL_4c4d6d51_4_k_cu_main4cuda3std6ranges3__45__cpo5ssizeE[1];
.global .align 1 .b8 _ZN30_INTERNAL_4c4d6d51_4_k_cu_main4cuda3std6ranges3__45__cpo8distanceE[1];
.global .align 1 .b8 _ZN30_INTERNAL_4c4d6d51_4_k_cu_main6thrust24THRUST_300001_SM_1000_NS8cuda_cub3parE[1];
.global .align 1 .b8 _ZN30_INTERNAL_4c4d6d51_4_k_cu_main6thrust24THRUST_300001_SM_1000_NS8cuda_cub10par_nosyncE[1];
.global .align 1 .b8 _ZN30_INTERNAL_4c4d6d51_4_k_cu_main6thrust24THRUST_300001_SM_1000_NS6system6detail10sequential3seqE[1];
.global .align 1 .b8 _ZN30_INTERNAL_4c4d6d51_4_k_cu_main6thrust24THRUST_300001_SM_1000_NS12placeholders2_1E[1];
.global .align 1 .b8 _ZN30_INTERNAL_4c4d6d51_4_k_cu_main6thrust24THRUST_300001_SM_1000_NS12placeholders2_2E[1];
.global .align 1 .b8 _ZN30_INTERNAL_4c4d6d51_4_k_cu_main6thrust24THRUST_300001_SM_1000_NS12placeholders2_3E[1];
.global .align 1 .b8 _ZN30_INTERNAL_4c4d6d51_4_k_cu_main6thrust24THRUST_300001_SM_1000_NS12placeholders2_4E[1];
.global .align 1 .b8 _ZN30_INTERNAL_4c4d6d51_4_k_cu_main6thrust24THRUST_300001_SM_1000_NS12placeholders2_5E[1];
.global .align 1 .b8 _ZN30_INTERNAL_4c4d6d51_4_k_cu_main6thrust24THRUST_300001_SM_1000_NS12placeholders2_6E[1];
.global .align 1 .b8 _ZN30_INTERNAL_4c4d6d51_4_k_cu_main6thrust24THRUST_300001_SM_1000_NS12placeholders2_7E[1];
.global .align 1 .b8 _ZN30_INTERNAL_4c4d6d51_4_k_cu_main6thrust24THRUST_300001_SM_1000_NS12placeholders2_8E[1];
.global .align 1 .b8 _ZN30_INTERNAL_4c4d6d51_4_k_cu_main6thrust24THRUST_300001_SM_1000_NS12placeholders2_9E[1];
.global .align 1 .b8 _ZN30_INTERNAL_4c4d6d51_4_k_cu_main6thrust24THRUST_300001_SM_1000_NS12placeholders3_10E[1];
.global .align 1 .b8 _ZN30_INTERNAL_4c4d6d51_4_k_cu_main6thrust24THRUST_300001_SM_1000_NS3seqE[1];

.entry _Z9transposePKdPdjj(
	.param .u64 .ptr .align 1 _Z9transposePKdPdjj_param_0,
	.param .u64 .ptr .align 1 _Z9transposePKdPdjj_param_1,
	.param .u32 _Z9transposePKdPdjj_param_2,
	.param .u32 _Z9transposePKdPdjj_param_3
)
{
	.reg .pred 	%p<8>;
	.reg .b32 	%r<39>;
	.reg .b64 	%rd<9>;
	.reg .b64 	%fd<3>;
	// demoted variable
	.shared .align 8 .b8 _ZZ9transposePKdPdjjE5title[8192];
	ld.param.u64 	%rd3, [_Z9transposePKdPdjj_param_0];
	ld.param.u64 	%rd4, [_Z9transposePKdPdjj_param_1];
	ld.param.u32 	%r18, [_Z9transposePKdPdjj_param_2];
	ld.param.u32 	%r19, [_Z9transposePKdPdjj_param_3];
	mov.u32 	%r1, %ntid.x;
	mov.u32 	%r20, %ctaid.x;
	mul.lo.s32 	%r2, %r1, %r20;
	mov.u32 	%r3, %ntid.y;
	mov.u32 	%r21, %ctaid.y;
	mul.lo.s32 	%r37, %r3, %r21;
	setp.ge.u32 	%p1, %r37, %r19;
	@%p1 bra 	$L__BB0_8;
	mov.u32 	%r5, %tid.x;
	mov.u32 	%r6, %tid.y;
	shl.b32 	%r22, %r5, 8;
	mov.u32 	%r23, _ZZ9transposePKdPdjjE5title;
	add.s32 	%r24, %r23, %r22;
	shl.b32 	%r25, %r6, 3;
	add.s32 	%r7, %r24, %r25;
	shl.b32 	%r26, %r6, 8;
	add.s32 	%r27, %r23, %r26;
	shl.b32 	%r28, %r5, 3;
	add.s32 	%r8, %r27, %r28;
	mov.u32 	%r29, %nctaid.y;
	mul.lo.s32 	%r9, %r3, %r29;
	mov.u32 	%r30, %nctaid.x;
	mul.lo.s32 	%r10, %r1, %r30;
	cvta.to.global.u64 	%rd1, %rd3;
	cvta.to.global.u64 	%rd2, %rd4;
$L__BB0_2:
	setp.ge.u32 	%p2, %r2, %r18;
	@%p2 bra 	$L__BB0_7;
	add.s32 	%r31, %r37, %r6;
	rem.u32 	%r32, %r31, %r19;
	mul.lo.s32 	%r12, %r32, %r18;
	add.s32 	%r13, %r37, %r5;
	mov.u32 	%r38, %r2;
$L__BB0_4:
	setp.ge.u32 	%p3, %r13, %r19;
	add.s32 	%r33, %r38, %r5;
	rem.u32 	%r34, %r33, %r18;
	add.s32 	%r35, %r12, %r34;
	mul.wide.s32 	%rd5, %r35, 8;
	add.s64 	%rd6, %rd1, %rd5;
	ld.global.nc.f64 	%fd1, [%rd6];
	st.shared.f64 	[%r7], %fd1;
	bar.sync 	0;
	add.s32 	%r15, %r38, %r6;
	setp.ge.u32 	%p4, %r15, %r18;
	or.pred  	%p5, %p3, %p4;
	@%p5 bra 	$L__BB0_6;
	ld.shared.f64 	%fd2, [%r8];
	mad.lo.s32 	%r36, %r15, %r19, %r13;
	mul.wide.s32 	%rd7, %r36, 8;
	add.s64 	%rd8, %rd2, %rd7;
	st.global.f64 	[%rd8], %fd2;
$L__BB0_6:
	bar.sync 	0;
	add.s32 	%r38, %r38, %r10;
	setp.lt.u32 	%p6, %r38, %r18;
	@%p6 bra 	$L__BB0_4;
$L__BB0_7:
	add.s32 	%r37, %r37, %r9;
	setp.lt.u32 	%p7, %r37, %r19;
	@%p7 bra 	$L__BB0_2;
$L__BB0_8:
	ret;

}
	// .globl	_ZN3cub18CUB_300001_SM_10006detail11EmptyKernelIvEEvv
.visible .entry _ZN3cub18CUB_300001_SM_10006detail11EmptyKernelIvEEvv()
{


	ret;

}


// ===== COMPILED SASS (sm_100) =====

	.target	sm_100

	.elftype	@"ET_EXEC"


//--------------------- .note.nv.tkinfo           --------------------------
	.section	.note.nv.tkinfo,"",@"SHT_NOTE"
	.sectionflags	@"SHF_NOTE_NV_TKINFO"
	.tkinfo
        /*0018*/ 	.word	0x00000002
        /*0030*/ 	.string	""
        /*0030*/ 	.string	"ptxas"
        /*0030*/ 	.string	"Cuda compilation tools, release 13.0, V13.0.88"
        /*0030*/ 	.string	"Build cuda_13.0.r13.0/compiler.36424714_0"
        /*0030*/ 	.string	"-arch sm_100 -m 64 "



//--------------------- .note.nv.cuinfo           --------------------------
	.section	.note.nv.cuinfo,"",@"SHT_NOTE"
	.sectionflags	@"SHF_NOTE_NV_CUINFO"
        /*0018*/ 	.short	0x0002
        /*001a*/ 	.short	0x0064
        /*001c*/ 	.short	0x0082
	.zero		2


//--------------------- .nv.info                  --------------------------
	.section	.nv.info,"",@"SHT_CUDA_INFO"
	.align	4


	//----- nvinfo : EIATTR_REGCOUNT
	.align		4
        /*0000*/ 	.byte	0x04, 0x2f
        /*0002*/ 	.short	(.L_44 - .L_43)
	.align		4
.L_43:
        /*0004*/ 	.word	index@(_Z9transposePKdPdjj)
        /*0008*/ 	.word	0x00000016


	//----- nvinfo : EIATTR_FRAME_SIZE
	.align		4
.L_44:
        /*000c*/ 	.byte	0x04, 0x11
        /*000e*/ 	.short	(.L_46 - .L_45)
	.align		4
.L_45:
        /*0010*/ 	.word	index@(_Z9transposePKdPdjj)
        /*0014*/ 	.word	0x00000000


	//----- nvinfo : EIATTR_REGCOUNT
	.align		4
.L_46:
        /*0018*/ 	.byte	0x04, 0x2f
        /*001a*/ 	.short	(.L_48 - .L_47)
	.align		4
.L_47:
        /*001c*/ 	.word	index@(_ZN3cub18CUB_300001_SM_10006detail11EmptyKernelIvEEvv)
        /*0020*/ 	.word	0x00000004


	//----- nvinfo : EIATTR_FRAME_SIZE
	.align		4
.L_48:
        /*0024*/ 	.byte	0x04, 0x11
        /*0026*/ 	.short	(.L_50 - .L_49)
	.align		4
.L_49:
        /*0028*/ 	.word	index@(_ZN3cub18CUB_300001_SM_10006detail11EmptyKernelIvEEvv)
        /*002c*/ 	.word	0x00000000


	//----- nvinfo : EIATTR_MIN_STACK_SIZE
	.align		4
.L_50:
        /*0030*/ 	.byte	0x04, 0x12
        /*0032*/ 	.short	(.L_52 - .L_51)
	.align		4
.L_51:
        /*0034*/ 	.word	index@(_Z9transposePKdPdjj)
        /*0038*/ 	.word	0x00000000


	//----- nvinfo : EIATTR_MIN_STACK_SIZE
	.align		4
.L_52:
        /*003c*/ 	.byte	0x04, 0x12
        /*003e*/ 	.short	(.L_54 - .L_53)
	.align		4
.L_53:
        /*0040*/ 	.word	index@(_ZN3cub18CUB_300001_SM_10006detail11EmptyKernelIvEEvv)
        /*0044*/ 	.word	0x00000000
.L_54:


//--------------------- .nv.compat                --------------------------
	.section	.nv.compat,"",@"SHT_CUDA_COMPAT_INFO"
	.align	4
        /*0000*/ 	.byte	0x02, 0x09, 0x00, 0x00, 0x02, 0x02, 0x01, 0x00, 0x02, 0x05, 0x05, 0x00, 0x03, 0x07, 0x01, 0x01
        /*0010*/ 	.byte	0x02, 0x03, 0x00, 0x00, 0x02, 0x06, 0x01, 0x00, 0x04, 0x0b, 0x08, 0x00, 0x09, 0x00, 0x00, 0x00
        /*0020*/ 	.byte	0x00, 0x00, 0x00, 0x00


//--------------------- .nv.info._ZN3cub18CUB_300001_SM_10006detail11EmptyKernelIvEEvv --------------------------
	.section	.nv.info._ZN3cub18CUB_300001_SM_10006detail11EmptyKernelIvEEvv,"",@"SHT_CUDA_INFO"
	.sectionflags	@""
	.align	4


	//----- nvinfo : EIATTR_CUDA_API_VERSION
	.align		4
        /*0000*/ 	.byte	0x04, 0x37
        /*0002*/ 	.short	(.L_56 - .L_55)
.L_55:
        /*0004*/ 	.word	0x00000082


	//----- nvinfo : EIATTR_SPARSE_MMA_MASK
	.align		4
.L_56:
        /*0008*/ 	.byte	0x03, 0x50
        /*000a*/ 	.short	0x0000


	//----- nvinfo : EIATTR_MAXREG_COUNT
	.align		4
        /*000c*/ 	.byte	0x03, 0x1b
        /*000e*/ 	.short	0x00ff


	//----- nvinfo : EIATTR_MERCURY_ISA_VERSION
	.align		4
        /*0010*/ 	.byte	0x03, 0x5f
        /*0012*/ 	.short	0x0101


	//----- nvinfo : EIATTR_VRC_CTA_INIT_COUNT
	.align		4
        /*0014*/ 	.byte	0x02, 0x4a
	.zero		1
	.zero		1


	//----- nvinfo : EIATTR_EXIT_INSTR_OFFSETS
	.align		4
        /*0018*/ 	.byte	0x04, 0x1c
        /*001a*/ 	.short	(.L_58 - .L_57)


	//   ....[0]....
.L_57:
        /*001c*/ 	.word	0x00000010


	//----- nvinfo : EIATTR_SW_WAR
	.align		4
.L_58:
        /*0020*/ 	.byte	0x04, 0x36
        /*0022*/ 	.short	(.L_60 - .L_59)
.L_59:
        /*0024*/ 	.word	0x00000008
.L_60:


//--------------------- .nv.info._Z9transposePKdPdjj --------------------------
	.section	.nv.info._Z9transposePKdPdjj,"",@"SHT_CUDA_INFO"
	.sectionflags	@""
	.align	4


	//----- nvinfo : EIATTR_CUDA_API_VERSION
	.align		4
        /*0000*/ 	.byte	0x04, 0x37
        /*0002*/ 	.short	(.L_62 - .L_61)
.L_61:
        /*0004*/ 	.word	0x00000082


	//----- nvinfo : EIATTR_KPARAM_INFO
	.align		4
.L_62:
        /*0008*/ 	.byte	0x04, 0x17
        /*000a*/ 	.short	(.L_64 - .L_63)
.L_63:
        /*000c*/ 	.word	0x00000000
        /*0010*/ 	.short	0x0003
        /*0012*/ 	.short	0x0014
        /*0014*/ 	.byte	0x00, 0xf0, 0x11, 0x00


	//----- nvinfo : EIATTR_KPARAM_INFO
	.align		4
.L_64:
        /*0018*/ 	.byte	0x04, 0x17
        /*001a*/ 	.short	(.L_66 - .L_65)
.L_65:
        /*001c*/ 	.word	0x00000000
        /*0020*/ 	.short	0x0002
        /*0022*/ 	.short	0x0010
        /*0024*/ 	.byte	0x00, 0xf0, 0x11, 0x00


	//----- nvinfo : EIATTR_KPARAM_INFO
	.align		4
.L_66:
        /*0028*/ 	.byte	0x04, 0x17
        /*002a*/ 	.short	(.L_68 - .L_67)
.L_67:
        /*002c*/ 	.word	0x00000000
        /*0030*/ 	.short	0x0001
        /*0032*/ 	.short	0x0008
        /*0034*/ 	.byte	0x00, 0xf5, 0x21, 0x00


	//----- nvinfo : EIATTR_KPARAM_INFO
	.align		4
.L_68:
        /*0038*/ 	.byte	0x04, 0x17
        /*003a*/ 	.short	(.L_70 - .L_69)
.L_69:
        /*003c*/ 	.word	0x00000000
        /*0040*/ 	.short	0x0000
        /*0042*/ 	.short	0x0000
        /*0044*/ 	.byte	0x00, 0xf5, 0x21, 0x00


	//----- nvinfo : EIATTR_SPARSE_MMA_MASK
	.align		4
.L_70:
        /*0048*/ 	.byte	0x03, 0x50
        /*004a*/ 	.short	0x0000


	//----- nvinfo : EIATTR_MAXREG_COUNT
	.align		4
        /*004c*/ 	.byte	0x03, 0x1b
        /*004e*/ 	.short	0x00ff


	//----- nvinfo : EIATTR_NUM_BARRIERS
	.align		4
        /*0050*/ 	.byte	0x02, 0x4c
        /*0052*/ 	.byte	0x01
	.zero		1


	//----- nvinfo : EIATTR_MERCURY_ISA_VERSION
	.align		4
        /*0054*/ 	.byte	0x03, 0x5f
        /*0056*/ 	.short	0x0101


	//----- nvinfo : EIATTR_VRC_CTA_INIT_COUNT
	.align		4
        /*0058*/ 	.byte	0x02, 0x4a
	.zero		1
	.zero		1


	//----- nvinfo : EIATTR_EXIT_INSTR_OFFSETS
	.align		4
        /*005c*/ 	.byte	0x04, 0x1c
        /*005e*/ 	.short	(.L_72 - .L_71)


	//   ....[0]....
.L_71:
        /*0060*/ 	.word	0x00000070


	//   ....[1]....
        /*0064*/ 	.word	0x000005b0


	//----- nvinfo : EIATTR_CBANK_PARAM_SIZE
	.align		4
.L_72:
        /*0068*/ 	.byte	0x03, 0x19
        /*006a*/ 	.short	0x0018


	//----- nvinfo : EIATTR_PARAM_CBANK
	.align		4
        /*006c*/ 	.byte	0x04, 0x0a
        /*006e*/ 	.short	(.L_74 - .L_73)
	.align		4
.L_73:
        /*0070*/ 	.word	index@(.nv.constant0._Z9transposePKdPdjj)
        /*0074*/ 	.short	0x0380
        /*0076*/ 	.short	0x0018


	//----- nvinfo : EIATTR_SW_WAR
	.align		4
.L_74:
        /*0078*/ 	.byte	0x04, 0x36
        /*007a*/ 	.short	(.L_76 - .L_75)
.L_75:
        /*007c*/ 	.word	0x00000008
.L_76:


//--------------------- .nv.callgraph             --------------------------
	.section	.nv.callgraph,"",@"SHT_CUDA_CALLGRAPH"
	.align	4
	.sectionentsize	8
	.align		4
        /*0000*/ 	.word	0x00000000
	.align		4
        /*0004*/ 	.word	0xffffffff
	.align		4
        /*0008*/ 	.word	0x00000000
	.align		4
        /*000c*/ 	.word	0xfffffffe
	.align		4
        /*0010*/ 	.word	0x00000000
	.align		4
        /*0014*/ 	.word	0xfffffffd
	.align		4
        /*0018*/ 	.word	0x00000000
	.align		4
        /*001c*/ 	.word	0xfffffffc


//--------------------- .nv.constant4             --------------------------
	.section	.nv.constant4,"a",@progbits
	.align	8
	.align		8
.nv.constant4:
        /*0000*/ 	.dword	_ZN30_INTERNAL_4c4d6d51_4_k_cu_main4cuda3std3__45__cpo5beginE
	.align		8
        /*0008*/ 	.dword	_ZN30_INTERNAL_4c4d6d51_4_k_cu_main4cuda3std3__45__cpo3endE
	.align		8
        /*0010*/ 	.dword	_ZN30_INTERNAL_4c4d6d51_4_k_cu_main4cuda3std3__45__cpo6cbeginE
	.align		8
        /*0018*/ 	.dword	_ZN30_INTERNAL_4c4d6d51_4_k_cu_main4cuda3std3__45__cpo4cendE
	.align		8
        /*0020*/ 	.dword	_ZN30_INTERNAL_4c4d6d51_4_k_cu_main4cuda3std3__45__cpo6rbeginE
	.align		8
        /*0028*/ 	.dword	_ZN30_INTERNAL_4c4d6d51_4_k_cu_main4cuda3std3__45__cpo4rendE
	.align		8
        /*0030*/ 	.dword	_ZN30_INTERNAL_4c4d6d51_4_k_cu_main4cuda3std3__45__cpo7crbeginE
	.align		8
        /*0038*/ 	.dword	_ZN30_INTERNAL_4c4d6d51_4_k_cu_main4cuda3std3__45__cpo5crendE
	.align		8
        /*0040*/ 	.dword	_ZN30_INTERNAL_4c4d6d51_4_k_cu_main4cuda3std3__432_GLOBAL__N__4c4d6d51_4_k_cu_main6ignoreE
	.align		8
        /*0048*/ 	.dword	_ZN30_INTERNAL_4c4d6d51_4_k_cu_main4cuda3std3__419piecewise_constructE
	.align		8
        /*0050*/ 	.dword	_ZN30_INTERNAL_4c4d6d51_4_k_cu_main4cuda3std3__48in_placeE
	.align		8
        /*0058*/ 	.dword	_ZN30_INTERNAL_4c4d6d51_4_k_cu_main4cuda3std3__420unreachable_sentinelE
	.align		8
        /*0060*/ 	.dword	_ZN30_INTERNAL_4c4d6d51_4_k_cu_main4cuda3std3__47nulloptE
	.align		8
        /*0068*/ 	.dword	_ZN30_INTERNAL_4c4d6d51_4_k_cu_main4cuda3std3__48unexpectE
	.align		8
        /*0070*/ 	.dword	_ZN30_INTERNAL_4c4d6d51_4_k_cu_main4cuda3std6ranges3__45__cpo4swapE
	.align		8
        /*0078*/ 	.dword	_ZN30_INTERNAL_4c4d6d51_4_k_cu_main4cuda3std6ranges3__45__cpo9iter_moveE
	.align		8
        /*0080*/ 	.dword	_ZN30_INTERNAL_4c4d6d51_4_k_cu_main4cuda3std6ranges3__45__cpo5beginE
	.align		8
        /*0088*/ 	.dword	_ZN30_INTERNAL_4c4d6d51_4_k_cu_main4cuda3std6ranges3__45__cpo3endE
	.align		8
        /*0090*/ 	.dword	_ZN30_INTERNAL_4c4d6d51_4_k_cu_main4cuda3std6ranges3__45__cpo6cbeginE
	.align		8
        /*0098*/ 	.dword	_ZN30_INTERNAL_4c4d6d51_4_k_cu_main4cuda3std6ranges3__45__cpo4cendE
	.align		8
        /*00a0*/ 	.dword	_ZN30_INTERNAL_4c4d6d51_4_k_cu_main4cuda3std6ranges3__45__cpo7advanceE
	.align		8
        /*00a8*/ 	.dword	_ZN30_INTERNAL_4c4d6d51_4_k_cu_main4cuda3std6ranges3__45__cpo9iter_swapE
	.align		8
        /*00b0*/ 	.dword	_ZN30_INTERNAL_4c4d6d51_4_k_cu_main4cuda3std6ranges3__45__cpo4nextE
	.align		8
        /*00b8*/ 	.dword	_ZN30_INTERNAL_4c4d6d51_4_k_cu_main4cuda3std6ranges3__45__cpo4prevE
	.align		8
        /*00c0*/ 	.dword	_ZN30_INTERNAL_4c4d6d51_4_k_cu_main4cuda3std6ranges3__45__cpo4dataE
	.align		8
        /*00c8*/ 	.dword	_ZN30_INTERNAL_4c4d6d51_4_k_cu_main4cuda3std6ranges3__45__cpo5cdataE
	.align		8
        /*00d0*/ 	.dword	_ZN30_INTERNAL_4c4d6d51_4_k_cu_main4cuda3std6ranges3__45__cpo4sizeE
	.align		8
        /*00d8*/ 	.dword	_ZN30_INTERNAL_4c4d6d51_4_k_cu_main4cuda3std6ranges3__45__cpo5ssizeE
	.align		8
        /*00e0*/ 	.dword	_ZN30_INTERNAL_4c4d6d51_4_k_cu_main4cuda3std6ranges3__45__cpo8distanceE
	.align		8
        /*00e8*/ 	.dword	_ZN30_INTERNAL_4c4d6d51_4_k_cu_main6thrust24THRUST_300001_SM_1000_NS8cuda_cub3parE
	.align		8
        /*00f0*/ 	.dword	_ZN30_INTERNAL_4c4d6d51_4_k_cu_main6thrust24THRUST_300001_SM_1000_NS8cuda_cub10par_nosyncE
	.align		8
        /*00f8*/ 	.dword	_ZN30_INTERNAL_4c4d6d51_4_k_cu_main6thrust24THRUST_300001_SM_1000_NS6system6detail10sequential3seqE
	.align		8
        /*0100*/ 	.dword	_ZN30_INTERNAL_4c4d6d51_4_k_cu_main6thrust24THRUST_300001_SM_1000_NS12placeholders2_1E
	.align		8
        /*0108*/ 	.dword	_ZN30_INTERNAL_4c4d6d51_4_k_cu_main6thrust24THRUST_300001_SM_1000_NS12placeholders2_2E
	.align		8
        /*0110*/ 	.dword	_ZN30_INTERNAL_4c4d6d51_4_k_cu_main6thrust24THRUST_300001_SM_1000_NS12placeholders2_3E
	.align		8
        /*0118*/ 	.dword	_ZN30_INTERNAL_4c4d6d51_4_k_cu_main6thrust24THRUST_300001_SM_1000_NS12placeholders2_4E
	.align		8
        /*0120*/ 	.dword	_ZN30_INTERNAL_4c4d6d51_4_k_cu_main6thrust24THRUST_300001_SM_1000_NS12placeholders2_5E
	.align		8
        /*0128*/ 	.dword	_ZN30_INTERNAL_4c4d6d51_4_k_cu_main6thrust24THRUST_300001_SM_1000_NS12placeholders2_6E
	.align		8
        /*0130*/ 	.dword	_ZN30_INTERNAL_4c4d6d51_4_k_cu_main6thrust24THRUST_300001_SM_1000_NS12placeholders2_7E
	.align		8
        /*0138*/ 	.dword	_ZN30_INTERNAL_4c4d6d51_4_k_cu_main6thrust24THRUST_300001_SM_1000_NS12placeholders2_8E
	.align		8
        /*0140*/ 	.dword	_ZN30_INTERNAL_4c4d6d51_4_k_cu_main6thrust24THRUST_300001_SM_1000_NS12placeholders2_9E
	.align		8
        /*0148*/ 	.dword	_ZN30_INTERNAL_4c4d6d51_4_k_cu_main6thrust24THRUST_300001_SM_1000_NS12placeholders3_10E
	.align		8
        /*0150*/ 	.dword	_ZN30_INTERNAL_4c4d6d51_4_k_cu_main6thrust24THRUST_300001_SM_1000_NS3seqE


//--------------------- .text._ZN3cub18CUB_300001_SM_10006detail11EmptyKernelIvEEvv --------------------------
	.section	.text._ZN3cub18CUB_300001_SM_10006detail11EmptyKernelIvEEvv,"ax",@progbits
	.align	128
        .global         _ZN3cub18CUB_300001_SM_10006detail11EmptyKernelIvEEvv
        .type           _ZN3cub18CUB_300001_SM_10006detail11EmptyKernelIvEEvv,@function
        .size           _ZN3cub18CUB_300001_SM_10006detail11EmptyKernelIvEEvv,(.L_x_6 - _ZN3cub18CUB_300001_SM_10006detail11EmptyKernelIvEEvv)
        .other          _ZN3cub18CUB_300001_SM_10006detail11EmptyKernelIvEEvv,@"STO_CUDA_ENTRY STV_DEFAULT"
_ZN3cub18CUB_300001_SM_10006detail11EmptyKernelIvEEvv:
.text._ZN3cub18CUB_300001_SM_10006detail11EmptyKernelIvEEvv:
[----:B------:R-:W-:Y:S01]  /*0000*/  LDC R1, c[0x0][0x37c] ;  /* 0x0000df00ff017b82 */ /* 0x000fe20000000800 */
[----:B------:R-:W-:Y:S05]  /*0010*/  EXIT ;  /* 0x000000000000794d */ /* 0x000fea0003800000 */
.L_x_0:
[----:B------:R-:W-:-:S00]  /*0020*/  BRA `(.L_x_0) ;  /* 0xfffffffc00fc7947 */ /* 0x000fc0000383ffff */
[----:B------:R-:W-:-:S00]  /*0030*/  NOP ;  /* 0x0000000000007918 */ /* 0x000fc00000000000 */
        /* <DEDUP_REMOVED lines=12> */
.L_x_6:


//--------------------- .text._Z9transposePKdPdjj --------------------------
	.section	.text._Z9transposePKdPdjj,"ax",@progbits
	.align	128
.text._Z9transposePKdPdjj:
        .type           _Z9transposePKdPdjj,@function
        .size           _Z9transposePKdPdjj,(.L_x_5 - _Z9transposePKdPdjj)
        .other          _Z9transposePKdPdjj,@"STO_CUDA_ENTRY STV_DEFAULT"
_Z9transposePKdPdjj:
[----:B------:R-:W-:Y:S08]  /*0000*/  LDC R1, c[0x0][0x37c] ;  /* 0x0000df00ff017b82 */ /* 0x000ff00000000800 */
[----:B------:R-:W0:Y:S01]  /*0010*/  S2UR UR5, SR_CTAID.Y ;  /* 0x00000000000579c3 */ /* 0x000e220000002600 */
[----:B------:R-:W1:Y:S01]  /*0020*/  LDCU UR8, c[0x0][0x360] ;  /* 0x00006c00ff0877ac */ /* 0x000e620008000800 */
[----:B------:R-:W0:Y:S06]  /*0030*/  LDCU UR9, c[0x0][0x364] ;  /* 0x00006c80ff0977ac */ /* 0x000e2c0008000800 */
[----:B------:R-:W2:Y:S01]  /*0040*/  LDC R0, c[0x0][0x394] ;  /* 0x0000e500ff007b82 */ /* 0x000ea20000000800 */
[----:B0-----:R-:W-:-:S06]  /*0050*/  UIMAD UR5, UR9, UR5, URZ ;  /* 0x00000005090572a4 */ /* 0x001fcc000f8e02ff */
[----:B--2---:R-:W-:-:S13]  /*0060*/  ISETP.LE.U32.AND P0, PT, R0, UR5, PT ;  /* 0x0000000500007c0c */ /* 0x004fda000bf03070 */
[----:B-1----:R-:W-:Y:S05]  /*0070*/  @P0 EXIT ;  /* 0x000000000000094d */ /* 0x002fea0003800000 */
[----:B------:R-:W0:Y:S01]  /*0080*/  S2R R0, SR_TID.X ;  /* 0x0000000000007919 */ /* 0x000e220000002100 */
[----:B------:R-:W1:Y:S01]  /*0090*/  S2UR UR6, SR_CgaCtaId ;  /* 0x00000000000679c3 */ /* 0x000e620000008800 */
[----:B------:R-:W2:Y:S01]  /*00a0*/  LDCU UR10, c[0x0][0x374] ;  /* 0x00006e80ff0a77ac */ /* 0x000ea20008000800 */
[----:B------:R-:W3:Y:S01]  /*00b0*/  S2R R2, SR_TID.Y ;  /* 0x0000000000027919 */ /* 0x000ee20000002200 */
[----:B------:R-:W4:Y:S05]  /*00c0*/  LDCU UR11, c[0x0][0x370] ;  /* 0x00006e00ff0b77ac */ /* 0x000f2a0008000800 */
[----:B------:R-:W5:Y:S01]  /*00d0*/  S2UR UR7, SR_CTAID.X ;  /* 0x00000000000779c3 */ /* 0x000f620000002500 */
[----:B------:R-:W-:Y:S01]  /*00e0*/  UMOV UR4, 0x400 ;  /* 0x0000040000047882 */ /* 0x000fe20000000000 */
[----:B------:R-:W0:Y:S01]  /*00f0*/  LDCU.64 UR12, c[0x0][0x358] ;  /* 0x00006b00ff0c77ac */ /* 0x000e220008000a00 */
[----:B-1----:R-:W-:-:S06]  /*0100*/  ULEA UR6, UR6, UR4, 0x18 ;  /* 0x0000000406067291 */ /* 0x002fcc000f8ec0ff */
[----:B0-----:R-:W-:Y:S01]  /*0110*/  LEA R3, R0, UR6, 0x8 ;  /* 0x0000000600037c11 */ /* 0x001fe2000f8e40ff */
[----:B-----5:R-:W-:Y:S02]  /*0120*/  UIMAD UR4, UR8, UR7, URZ ;  /* 0x00000007080472a4 */ /* 0x020fe4000f8e02ff */
[----:B--2---:R-:W-:Y:S01]  /*0130*/  UIMAD UR7, UR9, UR10, URZ ;  /* 0x0000000a090772a4 */ /* 0x004fe2000f8e02ff */
[C---:B---3--:R-:W-:Y:S01]  /*0140*/  LEA R5, R2.reuse, UR6, 0x8 ;  /* 0x0000000602057c11 */ /* 0x048fe2000f8e40ff */
[----:B------:R-:W-:Y:S01]  /*0150*/  IMAD R3, R2, 0x8, R3 ;  /* 0x0000000802037824 */ /* 0x000fe200078e0203 */
[----:B----4-:R-:W-:-:S03]  /*0160*/  UIMAD UR8, UR8, UR11, URZ ;  /* 0x0000000b080872a4 */ /* 0x010fc6000f8e02ff */
[----:B------:R-:W-:-:S09]  /*0170*/  IMAD R4, R0, 0x8, R5 ;  /* 0x0000000800047824 */ /* 0x000fd200078e0205 */
.L_x_3:
[----:B0-----:R-:W0:Y:S01]  /*0180*/  LDCU UR6, c[0x0][0x390] ;  /* 0x00007200ff0677ac */ /* 0x001e220008000800 */
[----:B------:R-:W1:Y:S01]  /*0190*/  LDCU UR14, c[0x0][0x394] ;  /* 0x00007280ff0e77ac */ /* 0x000e620008000800 */
[----:B0-----:R-:W-:-:S09]  /*01a0*/  UISETP.GE.U32.AND UP0, UPT, UR4, UR6, UPT ;  /* 0x000000060400728c */ /* 0x001fd2000bf06070 */
[----:B-1----:R-:W-:Y:S05]  /*01b0*/  BRA.U UP0, `(.L_x_1) ;  /* 0x0000000100f07547 */ /* 0x002fea000b800000 */
[----:B------:R-:W0:Y:S01]  /*01c0*/  LDCU UR9, c[0x0][0x394] ;  /* 0x00007280ff0977ac */ /* 0x000e220008000800 */
[----:B------:R-:W1:Y:S01]  /*01d0*/  I2F.U32.RP R11, UR6 ;  /* 0x00000006000b7d06 */ /* 0x000e620008209000 */
[----:B------:R-:W-:Y:S02]  /*01e0*/  IADD3 R14, PT, PT, R0, UR5, RZ ;  /* 0x00000005000e7c10 */ /* 0x000fe4000fffe0ff */
[----:B------:R-:W-:Y:S01]  /*01f0*/  ISETP.NE.U32.AND P1, PT, RZ, UR6, PT ;  /* 0x00000006ff007c0c */ /* 0x000fe2000bf25070 */
[----:B------:R-:W2:Y:S01]  /*0200*/  LDCU UR11, c[0x0][0x394] ;  /* 0x00007280ff0b77ac */ /* 0x000ea20008000800 */
[----:B------:R-:W-:Y:S01]  /*0210*/  LOP3.LUT R17, RZ, UR6, RZ, 0x33, !PT ;  /* 0x00000006ff117c12 */ /* 0x000fe2000f8e33ff */
[----:B------:R-:W3:Y:S02]  /*0220*/  LDCU UR10, c[0x0][0x390] ;  /* 0x00007200ff0a77ac */ /* 0x000ee40008000800 */
[----:B-1----:R-:W-:Y:S01]  /*0230*/  MUFU.RCP R11, R11 ;  /* 0x0000000b000b7308 */ /* 0x002fe20000001000 */
[----:B0-----:R-:W-:-:S07]  /*0240*/  ISETP.NE.U32.AND P2, PT, RZ, UR9, PT ;  /* 0x00000009ff007c0c */ /* 0x001fce000bf45070 */
[----:B------:R-:W0:Y:S08]  /*0250*/  I2F.U32.RP R8, UR9 ;  /* 0x0000000900087d06 */ /* 0x000e300008209000 */
[----:B0-----:R-:W0:Y:S02]  /*0260*/  MUFU.RCP R8, R8 ;  /* 0x0000000800087308 */ /* 0x001e240000001000 */
[----:B0-----:R-:W-:Y:S01]  /*0270*/  IADD3 R6, PT, PT, R8, 0xffffffe, RZ ;  /* 0x0ffffffe08067810 */ /* 0x001fe20007ffe0ff */
[----:B------:R-:W-:-:S05]  /*0280*/  VIADD R8, R11, 0xffffffe ;  /* 0x0ffffffe0b087836 */ /* 0x000fca0000000000 */
[----:B------:R0:W1:Y:S08]  /*0290*/  F2I.FTZ.U32.TRUNC.NTZ R7, R6 ;  /* 0x0000000600077305 */ /* 0x000070000021f000 */
[----:B------:R4:W5:Y:S01]  /*02a0*/  F2I.FTZ.U32.TRUNC.NTZ R9, R8 ;  /* 0x0000000800097305 */ /* 0x000962000021f000 */
[----:B0-----:R-:W-:Y:S02]  /*02b0*/  HFMA2 R6, -RZ, RZ, 0, 0 ;  /* 0x00000000ff067431 */ /* 0x001fe400000001ff */
[----:B-1----:R-:W-:Y:S01]  /*02c0*/  IMAD.MOV R5, RZ, RZ, -R7 ;  /* 0x000000ffff057224 */ /* 0x002fe200078e0a07 */
[----:B----4-:R-:W-:-:S03]  /*02d0*/  MOV R8, RZ ;  /* 0x000000ff00087202 */ /* 0x010fc60000000f00 */
[----:B------:R-:W-:-:S04]  /*02e0*/  IMAD R5, R5, UR9, RZ ;  /* 0x0000000905057c24 */ /* 0x000fc8000f8e02ff */
[----:B------:R-:W-:Y:S02]  /*02f0*/  IMAD.HI.U32 R10, R7, R5, R6 ;  /* 0x00000005070a7227 */ /* 0x000fe400078e0006 */
[----:B------:R-:W0:Y:S02]  /*0300*/  LDC.64 R6, c[0x0][0x380] ;  /* 0x0000e000ff067b82 */ /* 0x000e240000000a00 */
[----:B------:R-:W-:Y:S02]  /*0310*/  VIADD R5, R2, UR5 ;  /* 0x0000000502057c36 */ /* 0x000fe40008000000 */
[----:B-----5:R-:W-:Y:S02]  /*0320*/  IMAD.MOV R15, RZ, RZ, -R9 ;  /* 0x000000ffff0f7224 */ /* 0x020fe400078e0a09 */
[----:B------:R-:W-:-:S04]  /*0330*/  IMAD.HI.U32 R10, R10, R5, RZ ;  /* 0x000000050a0a7227 */ /* 0x000fc800078e00ff */
[----:B------:R-:W-:Y:S01]  /*0340*/  IMAD R15, R15, UR6, RZ ;  /* 0x000000060f0f7c24 */ /* 0x000fe2000f8e02ff */
[----:B------:R-:W-:Y:S01]  /*0350*/  IADD3 R10, PT, PT, -R10, RZ, RZ ;  /* 0x000000ff0a0a7210 */ /* 0x000fe20007ffe1ff */
[----:B------:R-:W-:Y:S02]  /*0360*/  UMOV UR6, UR4 ;  /* 0x0000000400067c82 */ /* 0x000fe40008000000 */
[----:B------:R-:W-:-:S04]  /*0370*/  IMAD.HI.U32 R15, R9, R15, R8 ;  /* 0x0000000f090f7227 */ /* 0x000fc800078e0008 */
[----:B------:R-:W-:-:S05]  /*0380*/  IMAD R5, R10, UR9, R5 ;  /* 0x000000090a057c24 */ /* 0x000fca000f8e0205 */
[----:B------:R-:W-:-:S13]  /*0390*/  ISETP.GE.U32.AND P0, PT, R5, UR9, PT ;  /* 0x0000000905007c0c */ /* 0x000fda000bf06070 */
[----:B------:R-:W-:-:S04]  /*03a0*/  @P0 IADD3 R5, PT, PT, R5, -UR9, RZ ;  /* 0x8000000905050c10 */ /* 0x000fc8000fffe0ff */
[----:B------:R-:W-:-:S13]  /*03b0*/  ISETP.GE.U32.AND P0, PT, R5, UR9, PT ;  /* 0x0000000905007c0c */ /* 0x000fda000bf06070 */
[----:B------:R-:W-:Y:S01]  /*03c0*/  @P0 VIADD R5, R5, -UR9 ;  /* 0x8000000905050c36 */ /* 0x000fe20008000000 */
[----:B0-23--:R-:W-:-:S07]  /*03d0*/  @!P2 LOP3.LUT R5, RZ, UR9, RZ, 0x33, !PT ;  /* 0x00000009ff05ac12 */ /* 0x00dfce000f8e33ff */
.L_x_2:
[----:B------:R-:W-:-:S04]  /*03e0*/  VIADD R8, R0, UR6 ;  /* 0x0000000600087c36 */ /* 0x000fc80008000000 */
[----:B------:R-:W-:-:S05]  /*03f0*/  IMAD.HI.U32 R9, R15, R8, RZ ;  /* 0x000000080f097227 */ /* 0x000fca00078e00ff */
[----:B------:R-:W-:-:S05]  /*0400*/  IADD3 R9, PT, PT, -R9, RZ, RZ ;  /* 0x000000ff09097210 */ /* 0x000fca0007ffe1ff */
[----:B------:R-:W-:-:S05]  /*0410*/  IMAD R8, R9, UR10, R8 ;  /* 0x0000000a09087c24 */ /* 0x000fca000f8e0208 */
[----:B------:R-:W-:-:S13]  /*0420*/  ISETP.GE.U32.AND P0, PT, R8, UR10, PT ;  /* 0x0000000a08007c0c */ /* 0x000fda000bf06070 */
[----:B------:R-:W-:-:S05]  /*0430*/  @P0 VIADD R8, R8, -UR10 ;  /* 0x8000000a08080c36 */ /* 0x000fca0008000000 */
[----:B------:R-:W-:-:S13]  /*0440*/  ISETP.GE.U32.AND P0, PT, R8, UR10, PT ;  /* 0x0000000a08007c0c */ /* 0x000fda000bf06070 */
[----:B------:R-:W-:-:S04]  /*0450*/  @P0 IADD3 R8, PT, PT, R8, -UR10, RZ ;  /* 0x8000000a08080c10 */ /* 0x000fc8000fffe0ff */
[----:B------:R-:W-:-:S05]  /*0460*/  SEL R8, R17, R8, !P1 ;  /* 0x0000000811087207 */ /* 0x000fca0004800000 */
[----:B------:R-:W-:-:S04]  /*0470*/  IMAD R9, R5, UR10, R8 ;  /* 0x0000000a05097c24 */ /* 0x000fc8000f8e0208 */
[----:B------:R-:W-:-:S06]  /*0480*/  IMAD.WIDE R8, R9, 0x8, R6 ;  /* 0x0000000809087825 */ /* 0x000fcc00078e0206 */
[----:B------:R-:W2:Y:S01]  /*0490*/  LDG.E.64.CONSTANT R8, desc[UR12][R8.64] ;  /* 0x0000000c08087981 */ /* 0x000ea2000c1e9b00 */
[----:B------:R-:W-:Y:S01]  /*04a0*/  VIADD R19, R2, UR6 ;  /* 0x0000000602137c36 */ /* 0x000fe20008000000 */
[----:B------:R-:W-:-:S04]  /*04b0*/  UIADD3 UR6, UPT, UPT, UR8, UR6, URZ ;  /* 0x0000000608067290 */ /* 0x000fc8000fffe0ff */
[----:B------:R-:W-:Y:S01]  /*04c0*/  ISETP.GE.U32.AND P0, PT, R19, UR10, PT ;  /* 0x0000000a13007c0c */ /* 0x000fe2000bf06070 */
[----:B------:R-:W-:-:S03]  /*04d0*/  UISETP.GE.U32.AND UP0, UPT, UR6, UR10, UPT ;  /* 0x0000000a0600728c */ /* 0x000fc6000bf06070 */
[----:B------:R-:W-:-:S13]  /*04e0*/  ISETP.GE.U32.OR P0, PT, R14, UR11, P0 ;  /* 0x0000000b0e007c0c */ /* 0x000fda0008706470 */
[----:B0-----:R-:W0:Y:S01]  /*04f0*/  @!P0 LDC.64 R12, c[0x0][0x388] ;  /* 0x0000e200ff0c8b82 */ /* 0x001e220000000a00 */
[----:B------:R-:W-:-:S04]  /*0500*/  @!P0 IMAD R19, R19, UR11, R14 ;  /* 0x0000000b13138c24 */ /* 0x000fc8000f8e020e */
[----:B0-----:R-:W-:Y:S01]  /*0510*/  @!P0 IMAD.WIDE R12, R19, 0x8, R12 ;  /* 0x00000008130c8825 */ /* 0x001fe200078e020c */
[----:B--2---:R-:W-:Y:S02]  /*0520*/  STS.64 [R3], R8 ;  /* 0x0000000803007388 */ /* 0x004fe40000000a00 */
[----:B------:R-:W-:Y:S06]  /*0530*/  BAR.SYNC.DEFER_BLOCKING 0x0 ;  /* 0x0000000000007b1d */ /* 0x000fec0000010000 */
[----:B------:R-:W0:Y:S04]  /*0540*/  @!P0 LDS.64 R10, [R4] ;  /* 0x00000000040a8984 */ /* 0x000e280000000a00 */
[----:B0-----:R0:W-:Y:S01]  /*0550*/  @!P0 STG.E.64 desc[UR12][R12.64], R10 ;  /* 0x0000000a0c008986 */ /* 0x0011e2000c101b0c */
[----:B------:R-:W-:Y:S06]  /*0560*/  BAR.SYNC.DEFER_BLOCKING 0x0 ;  /* 0x0000000000007b1d */ /* 0x000fec0000010000 */
[----:B------:R-:W-:Y:S05]  /*0570*/  BRA.U !UP0, `(.L_x_2) ;  /* 0xfffffffd08987547 */ /* 0x000fea000b83ffff */
.L_x_1:
[----:B------:R-:W-:-:S04]  /*0580*/  UIADD3 UR5, UPT, UPT, UR7, UR5, URZ ;  /* 0x0000000507057290 */ /* 0x000fc8000fffe0ff */
[----:B------:R-:W-:-:S09]  /*0590*/  UISETP.GE.U32.AND UP0, UPT, UR5, UR14, UPT ;  /* 0x0000000e0500728c */ /* 0x000fd2000bf06070 */
[----:B------:R-:W-:Y:S05]  /*05a0*/  BRA.U !UP0, `(.L_x_3) ;  /* 0xfffffff908f47547 */ /* 0x000fea000b83ffff */
[----:B------:R-:W-:Y:S05]  /*05b0*/  EXIT ;  /* 0x000000000000794d */ /* 0x000fea0003800000 */
.L_x_4:
        /* <DEDUP_REMOVED lines=12> */
.L_x_5:


//--------------------- .nv.shared.reserved.0     --------------------------
	.section	.nv.shared.reserved.0,"aw",@nobits
	.weak		__nv_reservedSMEM_offset_0_alias
	.size		__nv_reservedSMEM_offset_0_alias, 0, 64
	.other		__nv_reservedSMEM_offset_0_alias,@"STO_CUDA_RESERVED_SHARED STV_DEFAULT"
__nv_reservedSMEM_offset_0_alias:
	.zero		0
	.zero		64


//--------------------- .nv.global                --------------------------
	.section	.nv.global,"aw",@nobits
.nv.global:
	.type		_ZN30_INTERNAL_4c4d6d51_4_k_cu_main6thrust24THRUST_300001_SM_1000_NS3seqE,@object
	.size		_ZN30_INTERNAL_4c4d6d51_4_k_cu_main6thrust24THRUST_300001_SM_1000_NS3seqE,(_ZN30_INTERNAL_4c4d6d51_4_k_cu_main4cuda3std3__48in_placeE - _ZN30_INTERNAL_4c4d6d51_4_k_cu_main6thrust24THRUST_300001_SM_1000_NS3seqE)
_ZN30_INTERNAL_4c4d6d51_4_k_cu_main6thrust24THRUST_300001_SM_1000_NS3seqE:
	.zero		1
	.type		_ZN30_INTERNAL_4c4d6d51_4_k_cu_main4cuda3std3__48in_placeE,@object
	.size		_ZN30_INTERNAL_4c4d6d51_4_k_cu_main4cuda3std3__48in_placeE,(_ZN30_INTERNAL_4c4d6d51_4_k_cu_main4cuda3std6ranges3__45__cpo4sizeE - _ZN30_INTERNAL_4c4d6d51_4_k_cu_main4cuda3std3__48in_placeE)
_ZN30_INTERNAL_4c4d6d51_4_k_cu_main4cuda3std3__48in_placeE:
	.zero		1
	.type		_ZN30_INTERNAL_4c4d6d51_4_k_cu_main4cuda3std6ranges3__45__cpo4sizeE,@object
	.size		_ZN30_INTERNAL_4c4d6d51_4_k_cu_main4cuda3std6ranges3__45__cpo4sizeE,(_ZN30_INTERNAL_4c4d6d51_4_k_cu_main6thrust24THRUST_300001_SM_1000_NS12placeholders2_3E - _ZN30_INTERNAL_4c4d6d51_4_k_cu_main4cuda3std6ranges3__45__cpo4sizeE)
_ZN30_INTERNAL_4c4d6d51_4_k_cu_main4cuda3std6ranges3__45__cpo4sizeE:
	.zero		1
	.type		_ZN30_INTERNAL_4c4d6d51_4_k_cu_main6thrust24THRUST_300001_SM_1000_NS12placeholders2_3E,@object
	.size		_ZN30_INTERNAL_4c4d6d51_4_k_cu_main6thrust24THRUST_300001_SM_1000_NS12placeholders2_3E,(_ZN30_INTERNAL_4c4d6d51_4_k_cu_main4cuda3std3__45__cpo6cbeginE - _ZN30_INTERNAL_4c4d6d51_4_k_cu_main6thrust24THRUST_300001_SM_1000_NS12placeholders2_3E)
_ZN30_INTERNAL_4c4d6d51_4_k_cu_main6thrust24THRUST_300001_SM_1000_NS12placeholders2_3E:
	.zero		1
	.type		_ZN30_INTERNAL_4c4d6d51_4_k_cu_main4cuda3std3__45__cpo6cbeginE,@object
	.size		_ZN30_INTERNAL_4c4d6d51_4_k_cu_main4cuda3std3__45__cpo6cbeginE,(_ZN30_INTERNAL_4c4d6d51_4_k_cu_main4cuda3std6ranges3__45__cpo6cbeginE - _ZN30_INTERNAL_4c4d6d51_4_k_cu_main4cuda3std3__45__cpo6cbeginE)
_ZN30_INTERNAL_4c4d6d51_4_k_cu_main4cuda3std3__45__cpo6cbeginE:
	.zero		1
	.type		_ZN30_INTERNAL_4c4d6d51_4_k_cu_main4cuda3std6ranges3__45__cpo6cbeginE,@object
	.size		_ZN30_INTERNAL_4c4d6d51_4_k_cu_main4cuda3std6ranges3__45__cpo6cbeginE,(_ZN30_INTERNAL_4c4d6d51_4_k_cu_main6thrust24THRUST_300001_SM_1000_NS12placeholders2_7E - _ZN30_INTERNAL_4c4d6d51_4_k_cu_main4cuda3std6ranges3__45__cpo6cbeginE)
_ZN30_INTERNAL_4c4d6d51_4_k_cu_main4cuda3std6ranges3__45__cpo6cbeginE:
	.zero		1
	.type		_ZN30_INTERNAL_4c4d6d51_4_k_cu_main6thrust24THRUST_300001_SM_1000_NS12placeholders2_7E,@object
	.size		_ZN30_INTERNAL_4c4d6d51_4_k_cu_main6thrust24THRUST_300001_SM_1000_NS12placeholders2_7E,(_ZN30_INTERNAL_4c4d6d51_4_k_cu_main4cuda3std3__45__cpo7crbeginE - _ZN30_INTERNAL_4c4d6d51_4_k_cu_main6thrust24THRUST_300001_SM_1000_NS12placeholders2_7E)
_ZN30_INTERNAL_4c4d6d51_4_k_cu_main6thrust24THRUST_300001_SM_1000_NS12placeholders2_7E:
	.zero		1
	.type		_ZN30_INTERNAL_4c4d6d51_4_k_cu_main4cuda3std3__45__cpo7crbeginE,@object
	.size		_ZN30_INTERNAL_4c4d6d51_4_k_cu_main4cuda3std3__45__cpo7crbeginE,(_ZN30_INTERNAL_4c4d6d51_4_k_cu_main4cuda3std6ranges3__45__cpo4nextE - _ZN30_INTERNAL_4c4d6d51_4_k_cu_main4cuda3std3__45__cpo7crbeginE)
_ZN30_INTERNAL_4c4d6d51_4_k_cu_main4cuda3std3__45__cpo7crbeginE:
	.zero		1
	.type		_ZN30_INTERNAL_4c4d6d51_4_k_cu_main4cuda3std6ranges3__45__cpo4nextE,@object
	.size		_ZN30_INTERNAL_4c4d6d51_4_k_cu_main4cuda3std6ranges3__45__cpo4nextE,(_ZN30_INTERNAL_4c4d6d51_4_k_cu_main4cuda3std6ranges3__45__cpo4swapE - _ZN30_INTERNAL_4c4d6d51_4_k_cu_main4cuda3std6ranges3__45__cpo4nextE)
_ZN30_INTERNAL_4c4d6d51_4_k_cu_main4cuda3std6ranges3__45__cpo4nextE:
	.zero		1
	.type		_ZN30_INTERNAL_4c4d6d51_4_k_cu_main4cuda3std6ranges3__45__cpo4swapE,@object
	.size		_ZN30_INTERNAL_4c4d6d51_4_k_cu_main4cuda3std6ranges3__45__cpo4swapE,(_ZN30_INTERNAL_4c4d6d51_4_k_cu_main6thrust24THRUST_300001_SM_1000_NS8cuda_cub10par_nosyncE - _ZN30_INTERNAL_4c4d6d51_4_k_cu_main4cuda3std6ranges3__45__cpo4swapE)
_ZN30_INTERNAL_4c4d6d51_4_k_cu_main4cuda3std6ranges3__45__cpo4swapE:
	.zero		1
	.type		_ZN30_INTERNAL_4c4d6d51_4_k_cu_main6thrust24THRUST_300001_SM_1000_NS8cuda_cub10par_nosyncE,@object
	.size		_ZN30_INTERNAL_4c4d6d51_4_k_cu_main6thrust24THRUST_300001_SM_1000_NS8cuda_cub10par_nosyncE,(_ZN30_INTERNAL_4c4d6d51_4_k_cu_main6thrust24THRUST_300001_SM_1000_NS12placeholders2_9E - _ZN30_INTERNAL_4c4d6d51_4_k_cu_main6thrust24THRUST_300001_SM_1000_NS8cuda_cub10par_nosyncE)
_ZN30_INTERNAL_4c4d6d51_4_k_cu_main6thrust24THRUST_300001_SM_1000_NS8cuda_cub10par_nosyncE:
	.zero		1
	.type		_ZN30_INTERNAL_4c4d6d51_4_k_cu_main6thrust24THRUST_300001_SM_1000_NS12placeholders2_9E,@object
	.size		_ZN30_INTERNAL_4c4d6d51_4_k_cu_main6thrust24THRUST_300001_SM_1000_NS12placeholders2_9E,(_ZN30_INTERNAL_4c4d6d51_4_k_cu_main4cuda3std3__432_GLOBAL__N__4c4d6d51_4_k_cu_main6ignoreE - _ZN30_INTERNAL_4c4d6d51_4_k_cu_main6thrust24THRUST_300001_SM_1000_NS12placeholders2_9E)
_ZN30_INTERNAL_4c4d6d51_4_k_cu_main6thrust24THRUST_300001_SM_1000_NS12placeholders2_9E:
	.zero		1
	.type		_ZN30_INTERNAL_4c4d6d51_4_k_cu_main4cuda3std3__432_GLOBAL__N__4c4d6d51_4_k_cu_main6ignoreE,@object
	.size		_ZN30_INTERNAL_4c4d6d51_4_k_cu_main4cuda3std3__432_GLOBAL__N__4c4d6d51_4_k_cu_main6ignoreE,(_ZN30_INTERNAL_4c4d6d51_4_k_cu_main4cuda3std6ranges3__45__cpo4dataE - _ZN30_INTERNAL_4c4d6d51_4_k_cu_main4cuda3std3__432_GLOBAL__N__4c4d6d51_4_k_cu_main6ignoreE)
_ZN30_INTERNAL_4c4d6d51_4_k_cu_main4cuda3std3__432_GLOBAL__N__4c4d6d51_4_k_cu_main6ignoreE:
	.zero		1
	.type		_ZN30_INTERNAL_4c4d6d51_4_k_cu_main4cuda3std6ranges3__45__cpo4dataE,@object
	.size		_ZN30_INTERNAL_4c4d6d51_4_k_cu_main4cuda3std6ranges3__45__cpo4dataE,(_ZN30_INTERNAL_4c4d6d51_4_k_cu_main6thrust24THRUST_300001_SM_1000_NS12placeholders2_1E - _ZN30_INTERNAL_4c4d6d51_4_k_cu_main4cuda3std6ranges3__45__cpo4dataE)
_ZN30_INTERNAL_4c4d6d51_4_k_cu_main4cuda3std6ranges3__45__cpo4dataE:
	.zero		1
	.type		_ZN30_INTERNAL_4c4d6d51_4_k_cu_main6thrust24THRUST_300001_SM_1000_NS12placeholders2_1E,@object
	.size		_ZN30_INTERNAL_4c4d6d51_4_k_cu_main6thrust24THRUST_300001_SM_1000_NS12placeholders2_1E,(_ZN30_INTERNAL_4c4d6d51_4_k_cu_main4cuda3std3__45__cpo5beginE - _ZN30_INTERNAL_4c4d6d51_4_k_cu_main6thrust24THRUST_300001_SM_1000_NS12placeholders2_1E)
_ZN30_INTERNAL_4c4d6d51_4_k_cu_main6thrust24THRUST_300001_SM_1000_NS12placeholders2_1E:
	.zero		1
	.type		_ZN30_INTERNAL_4c4d6d51_4_k_cu_main4cuda3std3__45__cpo5beginE,@object
	.size		_ZN30_INTERNAL_4c4d6d51_4_k_cu_main4cuda3std3__45__cpo5beginE,(_ZN30_INTERNAL_4c4d6d51_4_k_cu_main4cuda3std6ranges3__45__cpo5beginE - _ZN30_INTERNAL_4c4d6d51_4_k_cu_main4cuda3std3__45__cpo5beginE)
_ZN30_INTERNAL_4c4d6d51_4_k_cu_main4cuda3std3__45__cpo5beginE:
	.zero		1
	.type		_ZN30_INTERNAL_4c4d6d51_4_k_cu_main4cuda3std6ranges3__45__cpo5beginE,@object
	.size		_ZN30_INTERNAL_4c4d6d51_4_k_cu_main4cuda3std6ranges3__45__cpo5beginE,(_ZN30_INTERNAL_4c4d6d51_4_k_cu_main6thrust24THRUST_300001_SM_1000_NS12placeholders2_5E - _ZN30_INTERNAL_4c4d6d51_4_k_cu_main4cuda3std6ranges3__45__cpo5beginE)
_ZN30_INTERNAL_4c4d6d51_4_k_cu_main4cuda3std6ranges3__45__cpo5beginE:
	.zero		1
	.type		_ZN30_INTERNAL_4c4d6d51_4_k_cu_main6thrust24THRUST_300001_SM_1000_NS12placeholders2_5E,@object
	.size		_ZN30_INTERNAL_4c4d6d51_4_k_cu_main6thrust24THRUST_300001_SM_1000_NS12placeholders2_5E,(_ZN30_INTERNAL_4c4d6d51_4_k_cu_main4cuda3std3__45__cpo6rbeginE - _ZN30_INTERNAL_4c4d6d51_4_k_cu_main6thrust24THRUST_300001_SM_1000_NS12placeholders2_5E)
_ZN30_INTERNAL_4c4d6d51_4_k_cu_main6thrust24THRUST_300001_SM_1000_NS12placeholders2_5E:
	.zero		1
	.type		_ZN30_INTERNAL_4c4d6d51_4_k_cu_main4cuda3std3__45__cpo6rbeginE,@object
	.size		_ZN30_INTERNAL_4c4d6d51_4_k_cu_main4cuda3std3__45__cpo6rbeginE,(_ZN30_INTERNAL_4c4d6d51_4_k_cu_main4cuda3std6ranges3__45__cpo7advanceE - _ZN30_INTERNAL_4c4d6d51_4_k_cu_main4cuda3std3__45__cpo6rbeginE)
_ZN30_INTERNAL_4c4d6d51_4_k_cu_main4cuda3std3__45__cpo6rbeginE:
	.zero		1
	.type		_ZN30_INTERNAL_4c4d6d51_4_k_cu_main4cuda3std6ranges3__45__cpo7advanceE,@object
	.size		_ZN30_INTERNAL_4c4d6d51_4_k_cu_main4cuda3std6ranges3__45__cpo7advanceE,(_ZN30_INTERNAL_4c4d6d51_4_k_cu_main4cuda3std3__47nulloptE - _ZN30_INTERNAL_4c4d6d51_4_k_cu_main4cuda3std6ranges3__45__cpo7advanceE)
_ZN30_INTERNAL_4c4d6d51_4_k_cu_main4cuda3std6ranges3__45__cpo7advanceE:
	.zero		1
	.type		_ZN30_INTERNAL_4c4d6d51_4_k_cu_main4cuda3std3__47nulloptE,@object
	.size		_ZN30_INTERNAL_4c4d6d51_4_k_cu_main4cuda3std3__47nulloptE,(_ZN30_INTERNAL_4c4d6d51_4_k_cu_main4cuda3std6ranges3__45__cpo8distanceE - _ZN30_INTERNAL_4c4d6d51_4_k_cu_main4cuda3std3__47nulloptE)
_ZN30_INTERNAL_4c4d6d51_4_k_cu_main4cuda3std3__47nulloptE:
	.zero		1
	.type		_ZN30_INTERNAL_4c4d6d51_4_k_cu_main4cuda3std6ranges3__45__cpo8distanceE,@object
	.size		_ZN30_INTERNAL_4c4d6d51_4_k_cu_main4cuda3std6ranges3__45__cpo8distanceE,(_ZN30_INTERNAL_4c4d6d51_4_k_cu_main6thrust24THRUST_300001_SM_1000_NS12placeholders3_10E - _ZN30_INTERNAL_4c4d6d51_4_k_cu_main4cuda3std6ranges3__45__cpo8distanceE)
_ZN30_INTERNAL_4c4d6d51_4_k_cu_main4cuda3std6ranges3__45__cpo8distanceE:
	.zero		1
	.type		_ZN30_INTERNAL_4c4d6d51_4_k_cu_main6thrust24THRUST_300001_SM_1000_NS12placeholders3_10E,@object
	.size		_ZN30_INTERNAL_4c4d6d51_4_k_cu_main6thrust24THRUST_300001_SM_1000_NS12placeholders3_10E,(_ZN30_INTERNAL_4c4d6d51_4_k_cu_main4cuda3std3__419piecewise_constructE - _ZN30_INTERNAL_4c4d6d51_4_k_cu_main6thrust24THRUST_300001_SM_1000_NS12placeholders3_10E)
_ZN30_INTERNAL_4c4d6d51_4_k_cu_main6thrust24THRUST_300001_SM_1000_NS12placeholders3_10E:
	.zero		1
	.type		_ZN30_INTERNAL_4c4d6d51_4_k_cu_main4cuda3std3__419piecewise_constructE,@object
	.size		_ZN30_INTERNAL_4c4d6d51_4_k_cu_main4cuda3std3__419piecewise_constructE,(_ZN30_INTERNAL_4c4d6d51_4_k_cu_main4cuda3std6ranges3__45__cpo5cdataE - _ZN30_INTERNAL_4c4d6d51_4_k_cu_main4cuda3std3__419piecewise_constructE)
_ZN30_INTERNAL_4c4d6d51_4_k_cu_main4cuda3std3__419piecewise_constructE:
	.zero		1
	.type		_ZN30_INTERNAL_4c4d6d51_4_k_cu_main4cuda3std6ranges3__45__cpo5cdataE,@object
	.size		_ZN30_INTERNAL_4c4d6d51_4_k_cu_main4cuda3std6ranges3__45__cpo5cdataE,(_ZN30_INTERNAL_4c4d6d51_4_k_cu_main6thrust24THRUST_300001_SM_1000_NS12placeholders2_2E - _ZN30_INTERNAL_4c4d6d51_4_k_cu_main4cuda3std6ranges3__45__cpo5cdataE)
_ZN30_INTERNAL_4c4d6d51_4_k_cu_main4cuda3std6ranges3__45__cpo5cdataE:
	.zero		1
	.type		_ZN30_INTERNAL_4c4d6d51_4_k_cu_main6thrust24THRUST_300001_SM_1000_NS12placeholders2_2E,@object
	.size		_ZN30_INTERNAL_4c4d6d51_4_k_cu_main6thrust24THRUST_300001_SM_1000_NS12placeholders2_2E,(_ZN30_INTERNAL_4c4d6d51_4_k_cu_main4cuda3std3__45__cpo3endE - _ZN30_INTERNAL_4c4d6d51_4_k_cu_main6thrust24THRUST_300001_SM_1000_NS12placeholders2_2E)
_ZN30_INTERNAL_4c4d6d51_4_k_cu_main6thrust24THRUST_300001_SM_1000_NS12placeholders2_2E:
	.zero		1
	.type		_ZN30_INTERNAL_4c4d6d51_4_k_cu_main4cuda3std3__45__cpo3endE,@object
	.size		_ZN30_INTERNAL_4c4d6d51_4_k_cu_main4cuda3std3__45__cpo3endE,(_ZN30_INTERNAL_4c4d6d51_4_k_cu_main4cuda3std6ranges3__45__cpo3endE - _ZN30_INTERNAL_4c4d6d51_4_k_cu_main4cuda3std3__45__cpo3endE)
_ZN30_INTERNAL_4c4d6d51_4_k_cu_main4cuda3std3__45__cpo3endE:
	.zero		1
	.type		_ZN30_INTERNAL_4c4d6d51_4_k_cu_main4cuda3std6ranges3__45__cpo3endE,@object
	.size		_ZN30_INTERNAL_4c4d6d51_4_k_cu_main4cuda3std6ranges3__45__cpo3endE,(_ZN30_INTERNAL_4c4d6d51_4_k_cu_main6thrust24THRUST_300001_SM_1000_NS12placeholders2_6E - _ZN30_INTERNAL_4c4d6d51_4_k_cu_main4cuda3std6ranges3__45__cpo3endE)
_ZN30_INTERNAL_4c4d6d51_4_k_cu_main4cuda3std6ranges3__45__cpo3endE:
	.zero		1
	.type		_ZN30_INTERNAL_4c4d6d51_4_k_cu_main6thrust24THRUST_300001_SM_1000_NS12placeholders2_6E,@object
	.size		_ZN30_INTERNAL_4c4d6d51_4_k_cu_main6thrust24THRUST_300001_SM_1000_NS12placeholders2_6E,(_ZN30_INTERNAL_4c4d6d51_4_k_cu_main4cuda3std3__45__cpo4rendE - _ZN30_INTERNAL_4c4d6d51_4_k_cu_main6thrust24THRUST_300001_SM_1000_NS12placeholders2_6E)
_ZN30_INTERNAL_4c4d6d51_4_k_cu_main6thrust24THRUST_300001_SM_1000_NS12placeholders2_6E:
	.zero		1
	.type		_ZN30_INTERNAL_4c4d6d51_4_k_cu_main4cuda3std3__45__cpo4rendE,@object
	.size		_ZN30_INTERNAL_4c4d6d51_4_k_cu_main4cuda3std3__45__cpo4rendE,(_ZN30_INTERNAL_4c4d6d51_4_k_cu_main4cuda3std6ranges3__45__cpo9iter_swapE - _ZN30_INTERNAL_4c4d6d51_4_k_cu_main4cuda3std3__45__cpo4rendE)
_ZN30_INTERNAL_4c4d6d51_4_k_cu_main4cuda3std3__45__cpo4rendE:
	.zero		1
	.type		_ZN30_INTERNAL_4c4d6d51_4_k_cu_main4cuda3std6ranges3__45__cpo9iter_swapE,@object
	.size		_ZN30_INTERNAL_4c4d6d51_4_k_cu_main4cuda3std6ranges3__45__cpo9iter_swapE,(_ZN30_INTERNAL_4c4d6d51_4_k_cu_main4cuda3std3__48unexpectE - _ZN30_INTERNAL_4c4d6d51_4_k_cu_main4cuda3std6ranges3__45__cpo9iter_swapE)
_ZN30_INTERNAL_4c4d6d51_4_k_cu_main4cuda3std6ranges3__45__cpo9iter_swapE:
	.zero		1
	.type		_ZN30_INTERNAL_4c4d6d51_4_k_cu_main4cuda3std3__48unexpectE,@object
	.size		_ZN30_INTERNAL_4c4d6d51_4_k_cu_main4cuda3std3__48unexpectE,(_ZN30_INTERNAL_4c4d6d51_4_k_cu_main6thrust24THRUST_300001_SM_1000_NS8cuda_cub3parE - _ZN30_INTERNAL_4c4d6d51_4_k_cu_main4cuda3std3__48unexpectE)
_ZN30_INTERNAL_4c4d6d51_4_k_cu_main4cuda3std3__48unexpectE:
	.zero		1
	.type		_ZN30_INTERNAL_4c4d6d51_4_k_cu_main6thrust24THRUST_300001_SM_1000_NS8cuda_cub3parE,@object
	.size		_ZN30_INTERNAL_4c4d6d51_4_k_cu_main6thrust24THRUST_300001_SM_1000_NS8cuda_cub3parE,(_ZN30_INTERNAL_4c4d6d51_4_k_cu_main6thrust24THRUST_300001_SM_1000_NS12placeholders2_4E - _ZN30_INTERNAL_4c4d6d51_4_k_cu_main6thrust24THRUST_300001_SM_1000_NS8cuda_cub3parE)
_ZN30_INTERNAL_4c4d6d51_4_k_cu_main6thrust24THRUST_300001_SM_1000_NS8cuda_cub3parE:
	.zero		1
	.type		_ZN30_INTERNAL_4c4d6d51_4_k_cu_main6thrust24THRUST_300001_SM_1000_NS12placeholders2_4E,@object
	.size		_ZN30_INTERNAL_4c4d6d51_4_k_cu_main6thrust24THRUST_300001_SM_1000_NS12placeholders2_4E,(_ZN30_INTERNAL_4c4d6d51_4_k_cu_main4cuda3std3__45__cpo4cendE - _ZN30_INTERNAL_4c4d6d51_4_k_cu_main6thrust24THRUST_300001_SM_1000_NS12placeholders2_4E)
_ZN30_INTERNAL_4c4d6d51_4_k_cu_main6thrust24THRUST_300001_SM_1000_NS12placeholders2_4E:
	.zero		1
	.type		_ZN30_INTERNAL_4c4d6d51_4_k_cu_main4cuda3std3__45__cpo4cendE,@object
	.size		_ZN30_INTERNAL_4c4d6d51_4_k_cu_main4cuda3std3__45__cpo4cendE,(_ZN30_INTERNAL_4c4d6d51_4_k_cu_main4cuda3std6ranges3__45__cpo4cendE - _ZN30_INTERNAL_4c4d6d51_4_k_cu_main4cuda3std3__45__cpo4cendE)
_ZN30_INTERNAL_4c4d6d51_4_k_cu_main4cuda3std3__45__cpo4cendE:
	.zero		1
	.type		_ZN30_INTERNAL_4c4d6d51_4_k_cu_main4cuda3std6ranges3__45__cpo4cendE,@object
	.size		_ZN30_INTERNAL_4c4d6d51_4_k_cu_main4cuda3std6ranges3__45__cpo4cendE,(_ZN30_INTERNAL_4c4d6d51_4_k_cu_main4cuda3std3__420unreachable_sentinelE - _ZN30_INTERNAL_4c4d6d51_4_k_cu_main4cuda3std6ranges3__45__cpo4cendE)
_ZN30_INTERNAL_4c4d6d51_4_k_cu_main4cuda3std6ranges3__45__cpo4cendE:
	.zero		1
	.type		_ZN30_INTERNAL_4c4d6d51_4_k_cu_main4cuda3std3__420unreachable_sentinelE,@object
	.size		_ZN30_INTERNAL_4c4d6d51_4_k_cu_main4cuda3std3__420unreachable_sentinelE,(_ZN30_INTERNAL_4c4d6d51_4_k_cu_main4cuda3std6ranges3__45__cpo5ssizeE - _ZN30_INTERNAL_4c4d6d51_4_k_cu_main4cuda3std3__420unreachable_sentinelE)
_ZN30_INTERNAL_4c4d6d51_4_k_cu_main4cuda3std3__420unreachable_sentinelE:
	.zero		1
	.type		_ZN30_INTERNAL_4c4d6d51_4_k_cu_main4cuda3std6ranges3__45__cpo5ssizeE,@object
	.size		_ZN30_INTERNAL_4c4d6d51_4_k_cu_main4cuda3std6ranges3__45__cpo5ssizeE,(_ZN30_INTERNAL_4c4d6d51_4_k_cu_main6thrust24THRUST_300001_SM_1000_NS12placeholders2_8E - _ZN30_INTERNAL_4c4d6d51_4_k_cu_main4cuda3std6ranges3__45__cpo5ssizeE)
_ZN30_INTERNAL_4c4d6d51_4_k_cu_main4cuda3std6ranges3__45__cpo5ssizeE:
	.zero		1
	.type		_ZN30_INTERNAL_4c4d6d51_4_k_cu_main6thrust24THRUST_300001_SM_1000_NS12placeholders2_8E,@object
	.size		_ZN30_INTERNAL_4c4d6d51_4_k_cu_main6thrust24THRUST_300001_SM_1000_NS12placeholders2_8E,(_ZN30_INTERNAL_4c4d6d51_4_k_cu_main4cuda3std3__45__cpo5crendE - _ZN30_INTERNAL_4c4d6d51_4_k_cu_main6thrust24THRUST_300001_SM_1000_NS12placeholders2_8E)
_ZN30_INTERNAL_4c4d6d51_4_k_cu_main6thrust24THRUST_300001_SM_1000_NS12placeholders2_8E:
	.zero		1
	.type		_ZN30_INTERNAL_4c4d6d51_4_k_cu_main4cuda3std3__45__cpo5crendE,@object
	.size		_ZN30_INTERNAL_4c4d6d51_4_k_cu_main4cuda3std3__45__cpo5crendE,(_ZN30_INTERNAL_4c4d6d51_4_k_cu_main4cuda3std6ranges3__45__cpo4prevE - _ZN30_INTERNAL_4c4d6d51_4_k_cu_main4cuda3std3__45__cpo5crendE)
_ZN30_INTERNAL_4c4d6d51_4_k_cu_main4cuda3std3__45__cpo5crendE:
	.zero		1
	.type		_ZN30_INTERNAL_4c4d6d51_4_k_cu_main4cuda3std6ranges3__45__cpo4prevE,@object
	.size		_ZN30_INTERNAL_4c4d6d51_4_k_cu_main4cuda3std6ranges3__45__cpo4prevE,(_ZN30_INTERNAL_4c4d6d51_4_k_cu_main4cuda3std6ranges3__45__cpo9iter_moveE - _ZN30_INTERNAL_4c4d6d51_4_k_cu_main4cuda3std6ranges3__45__cpo4prevE)
_ZN30_INTERNAL_4c4d6d51_4_k_cu_main4cuda3std6ranges3__45__cpo4prevE:
	.zero		1
	.type		_ZN30_INTERNAL_4c4d6d51_4_k_cu_main4cuda3std6ranges3__45__cpo9iter_moveE,@object
	.size		_ZN30_INTERNAL_4c4d6d51_4_k_cu_main4cuda3std6ranges3__45__cpo9iter_moveE,(_ZN30_INTERNAL_4c4d6d51_4_k_cu_main6thrust24THRUST_300001_SM_1000_NS6system6detail10sequential3seqE - _ZN30_INTERNAL_4c4d6d51_4_k_cu_main4cuda3std6ranges3__45__cpo9iter_moveE)
_ZN30_INTERNAL_4c4d6d51_4_k_cu_main4cuda3std6ranges3__45__cpo9iter_moveE:
	.zero		1
	.type		_ZN30_INTERNAL_4c4d6d51_4_k_cu_main6thrust24THRUST_300001_SM_1000_NS6system6detail10sequential3seqE,@object
	.size		_ZN30_INTERNAL_4c4d6d51_4_k_cu_main6thrust24THRUST_300001_SM_1000_NS6system6detail10sequential3seqE,(.L_31 - _ZN30_INTERNAL_4c4d6d51_4_k_cu_main6thrust24THRUST_300001_SM_1000_NS6system6detail10sequential3seqE)
_ZN30_INTERNAL_4c4d6d51_4_k_cu_main6thrust24THRUST_300001_SM_1000_NS6system6detail10sequential3seqE:
	.zero		1
.L_31:


//--------------------- .nv.shared._Z9transposePKdPdjj --------------------------
	.section	.nv.shared._Z9transposePKdPdjj,"aw",@nobits
	.sectionflags	@""
	.align	8
.nv.shared._Z9transposePKdPdjj:
	.zero		9216


//--------------------- .nv.constant0._ZN3cub18CUB_300001_SM_10006detail11EmptyKernelIvEEvv --------------------------
	.section	.nv.constant0._ZN3cub18CUB_300001_SM_10006detail11EmptyKernelIvEEvv,"a",@progbits
	.sectionflags	@""
	.align	4
.nv.constant0._ZN3cub18CUB_300001_SM_10006detail11EmptyKernelIvEEvv:
	.zero		896


//--------------------- .nv.constant0._Z9transposePKdPdjj --------------------------
	.section	.nv.constant0._Z9transposePKdPdjj,"a",@progbits
	.sectionflags	@""
	.align	4
.nv.constant0._Z9transposePKdPdjj:
	.zero		920


//--------------------- SYMBOLS --------------------------

	.type		.nv.reservedSmem.offset0,@object
	.size		.nv.reservedSmem.offset0,0x4
	.type		.nv.reservedSmem.cap,@object
	.size		.nv.reservedSmem.cap,0x4
